//
// Generated by NVIDIA NVVM Compiler
//
// Compiler Build ID: CL-36424714
// Cuda compilation tools, release 13.0, V13.0.88
// Based on NVVM 20.0.0
//

.version 9.0
.target sm_100
.address_size 64

	// .globl	_Z13oddEvenKernelPiiii

.visible .entry _Z13oddEvenKernelPiiii(
	.param .u64 .ptr .align 1 _Z13oddEvenKernelPiiii_param_0,
	.param .u32 _Z13oddEvenKernelPiiii_param_1,
	.param .u32 _Z13oddEvenKernelPiiii_param_2,
	.param .u32 _Z13oddEvenKernelPiiii_param_3
)
{
	.reg .pred 	%p<2>;
	.reg .b32 	%r<4>;
	.reg .b64 	%rd<5>;

	ld.param.u64 	%rd2, [_Z13oddEvenKernelPiiii_param_0];
	ld.param.u32 	%r3, [_Z13oddEvenKernelPiiii_param_3];
	cvta.to.global.u64 	%rd3, %rd2;
	mul.wide.s32 	%rd4, %r3, 4;
	add.s64 	%rd1, %rd3, %rd4;
	ld.global.u32 	%r1, [%rd1];
	ld.global.u32 	%r2, [%rd1+4];
	setp.le.s32 	%p1, %r1, %r2;
	@%p1 bra 	$L__BB0_2;
	st.global.u32 	[%rd1], %r2;
	st.global.u32 	[%rd1+4], %r1;
$L__BB0_2:
	ret;

}


// ===== COMPILED SASS (sm_100) =====

	.target	sm_100

	.elftype	@"ET_EXEC"


//--------------------- .note.nv.tkinfo           --------------------------
	.section	.note.nv.tkinfo,"",@"SHT_NOTE"
	.sectionflags	@"SHF_NOTE_NV_TKINFO"
	.tkinfo
        /*0018*/ 	.word	0x00000002
        /*0030*/ 	.string	""
        /*0030*/ 	.string	"ptxas"
        /*0030*/ 	.string	"Cuda compilation tools, release 13.0, V13.0.88"
        /*0030*/ 	.string	"Build cuda_13.0.r13.0/compiler.36424714_0"
        /*0030*/ 	.string	"-arch sm_100 -m 64 "



//--------------------- .note.nv.cuinfo           --------------------------
	.section	.note.nv.cuinfo,"",@"SHT_NOTE"
	.sectionflags	@"SHF_NOTE_NV_CUINFO"
        /*0018*/ 	.short	0x0002
        /*001a*/ 	.short	0x0064
        /*001c*/ 	.short	0x0082
	.zero		2


//--------------------- .nv.info                  --------------------------
	.section	.nv.info,"",@"SHT_CUDA_INFO"
	.align	4


	//----- nvinfo : EIATTR_REGCOUNT
	.align		4
        /*0000*/ 	.byte	0x04, 0x2f
        /*0002*/ 	.short	(.L_1 - .L_0)
	.align		4
.L_0:
        /*0004*/ 	.word	index@(_Z13oddEvenKernelPiiii)
        /*0008*/ 	.word	0x00000008


	//----- nvinfo : EIATTR_FRAME_SIZE
	.align		4
.L_1:
        /*000c*/ 	.byte	0x04, 0x11
        /*000e*/ 	.short	(.L_3 - .L_2)
	.align		4
.L_2:
        /*0010*/ 	.word	index@(_Z13oddEvenKernelPiiii)
        /*0014*/ 	.word	0x00000000


	//----- nvinfo : EIATTR_MIN_STACK_SIZE
	.align		4
.L_3:
        /*0018*/ 	.byte	0x04, 0x12
        /*001a*/ 	.short	(.L_5 - .L_4)
	.align		4
.L_4:
        /*001c*/ 	.word	index@(_Z13oddEvenKernelPiiii)
        /*0020*/ 	.word	0x00000000
.L_5:


//--------------------- .nv.compat                --------------------------
	.section	.nv.compat,"",@"SHT_CUDA_COMPAT_INFO"
	.align	4
        /*0000*/ 	.byte	0x02, 0x09, 0x00, 0x00, 0x02, 0x02, 0x01, 0x00, 0x02, 0x05, 0x05, 0x00, 0x03, 0x07, 0x01, 0x01
        /*0010*/ 	.byte	0x02, 0x03, 0x00, 0x00, 0x02, 0x06, 0x01, 0x00, 0x04, 0x0b, 0x08, 0x00, 0x09, 0x00, 0x00, 0x00
        /*0020*/ 	.byte	0x00, 0x00, 0x00, 0x00


//--------------------- .nv.info._Z13oddEvenKernelPiiii --------------------------
	.section	.nv.info._Z13oddEvenKernelPiiii,"",@"SHT_CUDA_INFO"
	.sectionflags	@""
	.align	4


	//----- nvinfo : EIATTR_CUDA_API_VERSION
	.align		4
        /*0000*/ 	.byte	0x04, 0x37
        /*0002*/ 	.short	(.L_7 - .L_6)
.L_6:
        /*0004*/ 	.word	0x00000082


	//----- nvinfo : EIATTR_KPARAM_INFO
	.align		4
.L_7:
        /*0008*/ 	.byte	0x04, 0x17
        /*000a*/ 	.short	(.L_9 - .L_8)
.L_8:
        /*000c*/ 	.word	0x00000000
        /*0010*/ 	.short	0x0003
        /*0012*/ 	.short	0x0010
        /*0014*/ 	.byte	0x00, 0xf0, 0x11, 0x00


	//----- nvinfo : EIATTR_KPARAM_INFO
	.align		4
.L_9:
        /*0018*/ 	.byte	0x04, 0x17
        /*001a*/ 	.short	(.L_11 - .L_10)
.L_10:
        /*001c*/ 	.word	0x00000000
        /*0020*/ 	.short	0x0002
        /*0022*/ 	.short	0x000c
        /*0024*/ 	.byte	0x00, 0xf0, 0x11, 0x00


	//----- nvinfo : EIATTR_KPARAM_INFO
	.align		4
.L_11:
        /*0028*/ 	.byte	0x04, 0x17
        /*002a*/ 	.short	(.L_13 - .L_12)
.L_12:
        /*002c*/ 	.word	0x00000000
        /*0030*/ 	.short	0x0001
        /*0032*/ 	.short	0x0008
        /*0034*/ 	.byte	0x00, 0xf0, 0x11, 0x00


	//----- nvinfo : EIATTR_KPARAM_INFO
	.align		4
.L_13:
        /*0038*/ 	.byte	0x04, 0x17
        /*003a*/ 	.short	(.L_15 - .L_14)
.L_14:
        /*003c*/ 	.word	0x00000000
        /*0040*/ 	.short	0x0000
        /*0042*/ 	.short	0x0000
        /*0044*/ 	.byte	0x00, 0xf5, 0x21, 0x00


	//----- nvinfo : EIATTR_SPARSE_MMA_MASK
	.align		4
.L_15:
        /*0048*/ 	.byte	0x03, 0x50
        /*004a*/ 	.short	0x0000


	//----- nvinfo : EIATTR_MAXREG_COUNT
	.align		4
        /*004c*/ 	.byte	0x03, 0x1b
        /*004e*/ 	.short	0x00ff


	//----- nvinfo : EIATTR_MERCURY_ISA_VERSION
	.align		4
        /*0050*/ 	.byte	0x03, 0x5f
        /*0052*/ 	.short	0x0101


	//----- nvinfo : EIATTR_VRC_CTA_INIT_COUNT
	.align		4
        /*0054*/ 	.byte	0x02, 0x4a
	.zero		1
	.zero		1


	//----- nvinfo : EIATTR_EXIT_INSTR_OFFSETS
	.align		4
        /*0058*/ 	.byte	0x04, 0x1c
        /*005a*/ 	.short	(.L_17 - .L_16)


	//   ....[0]....
.L_16:
        /*005c*/ 	.word	0x00000080


	//   ....[1]....
        /*0060*/ 	.word	0x000000b0


	//----- nvinfo : EIATTR_CBANK_PARAM_SIZE
	.align		4
.L_17:
        /*0064*/ 	.byte	0x03, 0x19
        /*0066*/ 	.short	0x0014


	//----- nvinfo : EIATTR_PARAM_CBANK
	.align		4
        /*0068*/ 	.byte	0x04, 0x0a
        /*006a*/ 	.short	(.L_19 - .L_18)
	.align		4
.L_18:
        /*006c*/ 	.word	index@(.nv.constant0._Z13oddEvenKernelPiiii)
        /*0070*/ 	.short	0x0380
        /*0072*/ 	.short	0x0014


	//----- nvinfo : EIATTR_SW_WAR
	.align		4
.L_19:
        /*0074*/ 	.byte	0x04, 0x36
        /*0076*/ 	.short	(.L_21 - .L_20)
.L_20:
        /*0078*/ 	.word	0x00000008
.L_21:


//--------------------- .nv.callgraph             --------------------------
	.section	.nv.callgraph,"",@"SHT_CUDA_CALLGRAPH"
	.align	4
	.sectionentsize	8
	.align		4
        /*0000*/ 	.word	0x00000000
	.align		4
        /*0004*/ 	.word	0xffffffff
	.align		4
        /*0008*/ 	.word	0x00000000
	.align		4
        /*000c*/ 	.word	0xfffffffe
	.align		4
        /*0010*/ 	.word	0x00000000
	.align		4
        /*0014*/ 	.word	0xfffffffd
	.align		4
        /*0018*/ 	.word	0x00000000
	.align		4
        /*001c*/ 	.word	0xfffffffc


//--------------------- .text._Z13oddEvenKernelPiiii --------------------------
	.section	.text._Z13oddEvenKernelPiiii,"ax",@progbits
	.align	128
        .global         _Z13oddEvenKernelPiiii
        .type           _Z13oddEvenKernelPiiii,@function
        .size           _Z13oddEvenKernelPiiii,(.L_x_1 - _Z13oddEvenKernelPiiii)
        .other          _Z13oddEvenKernelPiiii,@"STO_CUDA_ENTRY STV_DEFAULT"
_Z13oddEvenKernelPiiii:
.text._Z13oddEvenKernelPiiii:
[----:B------:R-:W-:Y:S08]  /*0000*/  LDC R1, c[0x0][0x37c] ;  /* 0x0000df00ff017b82 */ /* 0x000ff00000000800 */
[----:B------:R-:W0:Y:S01]  /*0010*/  LDC R5, c[0x0][0x390] ;  /* 0x0000e400ff057b82 */ /* 0x000e220000000800 */
[----:B------:R-:W1:Y:S07]  /*0020*/  LDCU.64 UR4, c[0x0][0x358] ;  /* 0x00006b00ff0477ac */ /* 0x000e6e0008000a00 */
[----:B------:R-:W0:Y:S02]  /*0030*/  LDC.64 R2, c[0x0][0x380] ;  /* 0x0000e000ff027b82 */ /* 0x000e240000000a00 */
[----:B0-----:R-:W-:-:S05]  /*0040*/  IMAD.WIDE R2, R5, 0x4, R2 ;  /* 0x0000000405027825 */ /* 0x001fca00078e0202 */
[----:B-1----:R-:W2:Y:S04]  /*0050*/  LDG.E R5, desc[UR4][R2.64] ;  /* 0x0000000402057981 */ /* 0x002ea8000c1e1900 */
[----:B------:R-:W2:Y:S02]  /*0060*/  LDG.E R0, desc[UR4][R2.64+0x4] ;  /* 0x0000040402007981 */ /* 0x000ea4000c1e1900 */
[----:B--2---:R-:W-:-:S13]  /*0070*/  ISETP.GT.AND P0, PT, R5, R0, PT ;  /* 0x000000000500720c */ /* 0x004fda0003f04270 */
[----:B------:R-:W-:Y:S05]  /*0080*/  @!P0 EXIT ;  /* 0x000000000000894d */ /* 0x000fea0003800000 */
[----:B------:R-:W-:Y:S04]  /*0090*/  STG.E desc[UR4][R2.64], R0 ;  /* 0x0000000002007986 */ /* 0x000fe8000c101904 */
[----:B------:R-:W-:Y:S01]  /*00a0*/  STG.E desc[UR4][R2.64+0x4], R5 ;  /* 0x0000040502007986 */ /* 0x000fe2000c101904 */
[----:B------:R-:W-:Y:S05]  /*00b0*/  EXIT ;  /* 0x000000000000794d */ /* 0x000fea0003800000 */
.L_x_0:
[----:B------:R-:W-:-:S00]  /*00c0*/  BRA `(.L_x_0) ;  /* 0xfffffffc00fc7947 */ /* 0x000fc0000383ffff */
[----:B------:R-:W-:-:S00]  /*00d0*/  NOP ;  /* 0x0000000000007918 */ /* 0x000fc00000000000 */
        /* <DEDUP_REMOVED lines=10> */
.L_x_1:


//--------------------- .nv.shared.reserved.0     --------------------------
	.section	.nv.shared.reserved.0,"aw",@nobits
	.weak		__nv_reservedSMEM_offset_0_alias
	.size		__nv_reservedSMEM_offset_0_alias, 0, 64
	.other		__nv_reservedSMEM_offset_0_alias,@"STO_CUDA_RESERVED_SHARED STV_DEFAULT"
__nv_reservedSMEM_offset_0_alias:
	.zero		0
	.zero		64


//--------------------- .nv.constant0._Z13oddEvenKernelPiiii --------------------------
	.section	.nv.constant0._Z13oddEvenKernelPiiii,"a",@progbits
	.sectionflags	@""
	.align	4
.nv.constant0._Z13oddEvenKernelPiiii:
	.zero		916


//--------------------- SYMBOLS --------------------------

	.type		.nv.reservedSmem.offset0,@object
	.size		.nv.reservedSmem.offset0,0x4
